	.headerflags	@"EF_CUDA_TEXMODE_UNIFIED EF_CUDA_64BIT_ADDRESS EF_CUDA_ACCELERATORS EF_CUDA_SM90 EF_CUDA_VIRTUAL_SM(EF_CUDA_SM90)"
	.elftype	@"ET_EXEC"


//--------------------- .nv.info                  --------------------------
	.section	.nv.info,"",@"SHT_CUDA_INFO"
	.align	4


	//----- nvinfo : EIATTR_REGCOUNT
	.align		4
        /*0000*/ 	.byte	0x04, 0x2f
        /*0002*/ 	.short	(.L_3 - .L_2)
	.align		4
.L_2:
        /*0004*/ 	.word	index@(triton_poi_fused__native_batch_norm_legit_no_training_convolution_relu_43)
        /*0008*/ 	.word	0x00000020


	//----- nvinfo : EIATTR_MIN_STACK_SIZE
	.align		4
.L_3:
        /*000c*/ 	.byte	0x04, 0x12
        /*000e*/ 	.short	(.L_5 - .L_4)
	.align		4
.L_4:
        /*0010*/ 	.word	index@(triton_poi_fused__native_batch_norm_legit_no_training_convolution_relu_43)
        /*0014*/ 	.word	0x00000000


	//----- nvinfo : EIATTR_FRAME_SIZE
	.align		4
.L_5:
        /*0018*/ 	.byte	0x04, 0x11
        /*001a*/ 	.short	(.L_7 - .L_6)
	.align		4
.L_6:
        /*001c*/ 	.word	index@(triton_poi_fused__native_batch_norm_legit_no_training_convolution_relu_43)
        /*0020*/ 	.word	0x00000000


	//----- nvinfo : EIATTR_MIN_STACK_SIZE
	.align		4
.L_7:
        /*0024*/ 	.byte	0x04, 0x12
        /*0026*/ 	.short	(.L_9 - .L_8)
	.align		4
.L_8:
        /*0028*/ 	.word	index@(triton_poi_fused__native_batch_norm_legit_no_training_convolution_relu_43)
        /*002c*/ 	.word	0x00000000
.L_9:


//--------------------- .nv.info.triton_poi_fused__native_batch_norm_legit_no_training_convolution_relu_43 --------------------------
	.section	.nv.info.triton_poi_fused__native_batch_norm_legit_no_training_convolution_relu_43,"",@"SHT_CUDA_INFO"
	.sectionflags	@""
	.align	4


	//----- nvinfo : EIATTR_CUDA_API_VERSION
	.align		4
        /*0000*/ 	.byte	0x04, 0x37
        /*0002*/ 	.short	(.L_11 - .L_10)
.L_10:
        /*0004*/ 	.word	0x0000007c


	//----- nvinfo : EIATTR_KPARAM_INFO
	.align		4
.L_11:
        /*0008*/ 	.byte	0x04, 0x17
        /*000a*/ 	.short	(.L_13 - .L_12)
.L_12:
        /*000c*/ 	.word	0x00000000
        /*0010*/ 	.short	0x0007
        /*0012*/ 	.short	0x0038
        /*0014*/ 	.byte	0x00, 0xf0, 0x11, 0x00


	//----- nvinfo : EIATTR_KPARAM_INFO
	.align		4
.L_13:
        /*0018*/ 	.byte	0x04, 0x17
        /*001a*/ 	.short	(.L_15 - .L_14)
.L_14:
        /*001c*/ 	.word	0x00000000
        /*0020*/ 	.short	0x0006
        /*0022*/ 	.short	0x0030
        /*0024*/ 	.byte	0x00, 0xf4, 0x21, 0x00


	//----- nvinfo : EIATTR_KPARAM_INFO
	.align		4
.L_15:
        /*0028*/ 	.byte	0x04, 0x17
        /*002a*/ 	.short	(.L_17 - .L_16)
.L_16:
        /*002c*/ 	.word	0x00000000
        /*0030*/ 	.short	0x0005
        /*0032*/ 	.short	0x0028
        /*0034*/ 	.byte	0x00, 0xf4, 0x21, 0x00


	//----- nvinfo : EIATTR_KPARAM_INFO
	.align		4
.L_17:
        /*0038*/ 	.byte	0x04, 0x17
        /*003a*/ 	.short	(.L_19 - .L_18)
.L_18:
        /*003c*/ 	.word	0x00000000
        /*0040*/ 	.short	0x0004
        /*0042*/ 	.short	0x0020
        /*0044*/ 	.byte	0x00, 0xf4, 0x21, 0x00


	//----- nvinfo : EIATTR_KPARAM_INFO
	.align		4
.L_19:
        /*0048*/ 	.byte	0x04, 0x17
        /*004a*/ 	.short	(.L_21 - .L_20)
.L_20:
        /*004c*/ 	.word	0x00000000
        /*0050*/ 	.short	0x0003
        /*0052*/ 	.short	0x0018
        /*0054*/ 	.byte	0x00, 0xf4, 0x21, 0x00


	//----- nvinfo : EIATTR_KPARAM_INFO
	.align		4
.L_21:
        /*0058*/ 	.byte	0x04, 0x17
        /*005a*/ 	.short	(.L_23 - .L_22)
.L_22:
        /*005c*/ 	.word	0x00000000
        /*0060*/ 	.short	0x0002
        /*0062*/ 	.short	0x0010
        /*0064*/ 	.byte	0x00, 0xf4, 0x21, 0x00


	//----- nvinfo : EIATTR_KPARAM_INFO
	.align		4
.L_23:
        /*0068*/ 	.byte	0x04, 0x17
        /*006a*/ 	.short	(.L_25 - .L_24)
.L_24:
        /*006c*/ 	.word	0x00000000
        /*0070*/ 	.short	0x0001
        /*0072*/ 	.short	0x0008
        /*0074*/ 	.byte	0x00, 0xf4, 0x21, 0x00


	//----- nvinfo : EIATTR_KPARAM_INFO
	.align		4
.L_25:
        /*0078*/ 	.byte	0x04, 0x17
        /*007a*/ 	.short	(.L_27 - .L_26)
.L_26:
        /*007c*/ 	.word	0x00000000
        /*0080*/ 	.short	0x0000
        /*0082*/ 	.short	0x0000
        /*0084*/ 	.byte	0x00, 0xf4, 0x21, 0x00


	//----- nvinfo : EIATTR_SPARSE_MMA_MASK
	.align		4
.L_27:
        /*0088*/ 	.byte	0x03, 0x50
        /*008a*/ 	.short	0x0000


	//----- nvinfo : EIATTR_MAXREG_COUNT
	.align		4
        /*008c*/ 	.byte	0x03, 0x1b
        /*008e*/ 	.short	0x00ff


	//----- nvinfo : EIATTR_EXIT_INSTR_OFFSETS
	.align		4
        /*0090*/ 	.byte	0x04, 0x1c
        /*0092*/ 	.short	(.L_29 - .L_28)


	//   ....[0]....
.L_28:
        /*0094*/ 	.word	0x000007b0


	//----- nvinfo : EIATTR_REQNTID
	.align		4
.L_29:
        /*0098*/ 	.byte	0x04, 0x10
        /*009a*/ 	.short	(.L_31 - .L_30)
.L_30:
        /*009c*/ 	.word	0x00000080
        /*00a0*/ 	.word	0x00000001
        /*00a4*/ 	.word	0x00000001


	//----- nvinfo : EIATTR_CBANK_PARAM_SIZE
	.align		4
.L_31:
        /*00a8*/ 	.byte	0x03, 0x19
        /*00aa*/ 	.short	0x003c


	//----- nvinfo : EIATTR_PARAM_CBANK
	.align		4
        /*00ac*/ 	.byte	0x04, 0x0a
        /*00ae*/ 	.short	(.L_33 - .L_32)
	.align		4
.L_32:
        /*00b0*/ 	.word	index@(.nv.constant0.triton_poi_fused__native_batch_norm_legit_no_training_convolution_relu_43)
        /*00b4*/ 	.short	0x0210
        /*00b6*/ 	.short	0x003c


	//----- nvinfo : EIATTR_SW_WAR
	.align		4
.L_33:
        /*00b8*/ 	.byte	0x04, 0x36
        /*00ba*/ 	.short	(.L_35 - .L_34)
.L_34:
        /*00bc*/ 	.word	0x00000008
.L_35:


//--------------------- .nv.callgraph             --------------------------
	.section	.nv.callgraph,"",@"SHT_CUDA_CALLGRAPH"
	.align	4
	.sectionentsize	8
	.align		4
        /*0000*/ 	.word	0x00000000
	.align		4
        /*0004*/ 	.word	0xffffffff
	.align		4
        /*0008*/ 	.word	0x00000000
	.align		4
        /*000c*/ 	.word	0xfffffffe
	.align		4
        /*0010*/ 	.word	0x00000000
	.align		4
        /*0014*/ 	.word	0xfffffffd
	.align		4
        /*0018*/ 	.word	0x00000000
	.align		4
        /*001c*/ 	.word	0xfffffffc


//--------------------- .nv.constant4             --------------------------
	.section	.nv.constant4,"a",@progbits
	.align	8
	.align		8
.nv.constant4:
        /*0000*/ 	.dword	_$_str
	.align		8
        /*0008*/ 	.dword	_$_str_$_2


//--------------------- .text.triton_poi_fused__native_batch_norm_legit_no_training_convolution_relu_43 --------------------------
	.section	.text.triton_poi_fused__native_batch_norm_legit_no_training_convolution_relu_43,"ax",@progbits
	.align	128
        .global         triton_poi_fused__native_batch_norm_legit_no_training_convolution_relu_43
        .type           triton_poi_fused__native_batch_norm_legit_no_training_convolution_relu_43,@function
        .size           triton_poi_fused__native_batch_norm_legit_no_training_convolution_relu_43,(.L_x_1 - triton_poi_fused__native_batch_norm_legit_no_training_convolution_relu_43)
        .other          triton_poi_fused__native_batch_norm_legit_no_training_convolution_relu_43,@"STO_CUDA_ENTRY STV_DEFAULT"
triton_poi_fused__native_batch_norm_legit_no_training_convolution_relu_43:
.text.triton_poi_fused__native_batch_norm_legit_no_training_convolution_relu_43:
[----:B------:R-:W-:Y:S01]  /*0000*/  LDC R1, c[0x0][0x28] ;  /* 0x00000a00ff017b82 */ /* 0x000fe20000000800 */
[----:B------:R-:W1:Y:S01]  /*0010*/  S2R R0, SR_TID.X ;  /* 0x0000000000007919 */ /* 0x000e620000002100 */
[----:B------:R-:W-:-:S06]  /*0020*/  ULDC.64 UR4, c[0x0][0x208] ;  /* 0x0000820000047ab9 */ /* 0x000fcc0000000a00 */
[----:B------:R-:W2:Y:S01]  /*0030*/  LDC.64 R28, c[0x0][0x218] ;  /* 0x00008600ff1c7b82 */ /* 0x000ea20000000a00 */
[----:B------:R-:W3:Y:S07]  /*0040*/  S2R R5, SR_CTAID.X ;  /* 0x0000000000057919 */ /* 0x000eee0000002500 */
[----:B------:R-:W4:Y:S08]  /*0050*/  LDC.64 R26, c[0x0][0x220] ;  /* 0x00008800ff1a7b82 */ /* 0x000f300000000a00 */
[----:B------:R-:W5:Y:S01]  /*0060*/  LDC.64 R22, c[0x0][0x230] ;  /* 0x00008c00ff167b82 */ /* 0x000f620000000a00 */
[----:B-1----:R-:W-:-:S02]  /*0070*/  SHF.L.U32 R0, R0, 0x2, RZ ;  /* 0x0000000200007819 */ /* 0x002fc400000006ff */
[----:B---3--:R-:W-:Y:S02]  /*0080*/  SHF.R.S32.HI R3, RZ, 0x15, R5 ;  /* 0x00000015ff037819 */ /* 0x008fe40000011405 */
[----:B------:R-:W-:Y:S02]  /*0090*/  LOP3.LUT R0, R0, 0x1fc, RZ, 0xc0, !PT ;  /* 0x000001fc00007812 */ /* 0x000fe400078ec0ff */
[----:B------:R-:W-:Y:S02]  /*00a0*/  SGXT R3, R3, 0x1 ;  /* 0x000000010303781a */ /* 0x000fe40000000200 */
[----:B------:R-:W-:Y:S02]  /*00b0*/  LEA R0, R5, R0, 0xa ;  /* 0x0000000005007211 */ /* 0x000fe400078e50ff */
[----:B------:R-:W1:Y:S02]  /*00c0*/  LDC.64 R4, c[0x0][0x228] ;  /* 0x00008a00ff047b82 */ /* 0x000e640000000a00 */
[----:B------:R-:W-:-:S04]  /*00d0*/  LEA.HI R3, R3, R0, RZ, 0xe ;  /* 0x0000000003037211 */ /* 0x000fc800078f70ff */
[----:B------:R-:W-:Y:S02]  /*00e0*/  SHF.R.S32.HI R9, RZ, 0xe, R3 ;  /* 0x0000000eff097819 */ /* 0x000fe40000011403 */
[----:B------:R-:W-:Y:S02]  /*00f0*/  IADD3 R3, R3, 0x200, RZ ;  /* 0x0000020003037810 */ /* 0x000fe40007ffe0ff */
[----:B------:R-:W-:Y:S02]  /*0100*/  LEA.HI R2, R9, R9, RZ, 0x8 ;  /* 0x0000000909027211 */ /* 0x000fe400078f40ff */
[----:B------:R-:W-:Y:S02]  /*0110*/  SHF.R.S32.HI R3, RZ, 0xe, R3 ;  /* 0x0000000eff037819 */ /* 0x000fe40000011403 */
[----:B------:R-:W-:Y:S02]  /*0120*/  LOP3.LUT R2, R2, 0xffffff00, RZ, 0xc0, !PT ;  /* 0xffffff0002027812 */ /* 0x000fe400078ec0ff */
[----:B------:R-:W-:-:S02]  /*0130*/  LEA.HI R6, R3, R3, RZ, 0x8 ;  /* 0x0000000303067211 */ /* 0x000fc400078f40ff */
[----:B------:R-:W-:Y:S02]  /*0140*/  IADD3 R9, R9, -R2, RZ ;  /* 0x8000000209097210 */ /* 0x000fe40007ffe0ff */
[----:B------:R-:W-:-:S04]  /*0150*/  LOP3.LUT R6, R6, 0xffffff00, RZ, 0xc0, !PT ;  /* 0xffffff0006067812 */ /* 0x000fc800078ec0ff */
[----:B------:R-:W-:Y:S01]  /*0160*/  IADD3 R3, R3, -R6, RZ ;  /* 0x8000000603037210 */ /* 0x000fe20007ffe0ff */
[--C-:B-1----:R-:W-:Y:S01]  /*0170*/  IMAD.WIDE R12, R9, 0x4, R4.reuse ;  /* 0x00000004090c7825 */ /* 0x102fe200078e0204 */
[----:B------:R-:W1:Y:S03]  /*0180*/  LDC.64 R6, c[0x0][0x210] ;  /* 0x00008400ff067b82 */ /* 0x000e660000000a00 */
[----:B------:R-:W-:Y:S01]  /*0190*/  IMAD.WIDE R24, R3, 0x4, R4 ;  /* 0x0000000403187825 */ /* 0x000fe200078e0204 */
[----:B------:R-:W3:Y:S04]  /*01a0*/  LDG.E.EL R21, desc[UR4][R12.64] ;  /* 0x000000040c157981 */ /* 0x000ee8000c2e1900 */
[----:B------:R-:W5:Y:S01]  /*01b0*/  LDC.64 R4, c[0x0][0x238] ;  /* 0x00008e00ff047b82 */ /* 0x000f620000000a00 */
[----:B------:R-:W3:Y:S01]  /*01c0*/  LDG.E.EL R24, desc[UR4][R24.64] ;  /* 0x0000000418187981 */ /* 0x000ee2000c2e1900 */
[----:B--2---:R-:W-:-:S05]  /*01d0*/  IMAD.WIDE R10, R9, 0x4, R28 ;  /* 0x00000004090a7825 */ /* 0x004fca00078e021c */
[----:B------:R4:W2:Y:S01]  /*01e0*/  LDG.E.EL R19, desc[UR4][R10.64] ;  /* 0x000000040a137981 */ /* 0x0008a2000c2e1900 */
[----:B-1----:R-:W-:-:S04]  /*01f0*/  IMAD.WIDE R6, R0, 0x4, R6 ;  /* 0x0000000400067825 */ /* 0x002fc800078e0206 */
[C---:B----4-:R-:W-:Y:S01]  /*0200*/  IMAD.WIDE R10, R9.reuse, 0x4, R26 ;  /* 0x00000004090a7825 */ /* 0x050fe200078e021a */
[----:B------:R-:W2:Y:S04]  /*0210*/  LDG.E.128 R12, desc[UR4][R6.64] ;  /* 0x00000004060c7981 */ /* 0x000ea8000c1e1d00 */
[----:B------:R-:W4:Y:S01]  /*0220*/  LDG.E.EL R18, desc[UR4][R10.64] ;  /* 0x000000040a127981 */ /* 0x000f22000c2e1900 */
[----:B-----5:R-:W-:-:S04]  /*0230*/  IMAD.WIDE R16, R9, 0x4, R22 ;  /* 0x0000000409107825 */ /* 0x020fc800078e0216 */
[----:B0-----:R-:W-:Y:S02]  /*0240*/  IMAD.WIDE R8, R9, 0x4, R4 ;  /* 0x0000000409087825 */ /* 0x001fe400078e0204 */
[----:B------:R-:W5:Y:S02]  /*0250*/  LDG.E.EL R17, desc[UR4][R16.64] ;  /* 0x0000000410117981 */ /* 0x000f64000c2e1900 */
[C---:B------:R-:W-:Y:S02]  /*0260*/  IMAD.WIDE R28, R3.reuse, 0x4, R28 ;  /* 0x00000004031c7825 */ /* 0x040fe400078e021c */
[----:B------:R-:W5:Y:S02]  /*0270*/  LDG.E.EL R20, desc[UR4][R8.64] ;  /* 0x0000000408147981 */ /* 0x000f64000c2e1900 */
[C---:B------:R-:W-:Y:S02]  /*0280*/  IMAD.WIDE R26, R3.reuse, 0x4, R26 ;  /* 0x00000004031a7825 */ /* 0x040fe400078e021a */
[----:B------:R0:W5:Y:S04]  /*0290*/  LDG.E.EL R16, desc[UR4][R28.64] ;  /* 0x000000041c107981 */ /* 0x000168000c2e1900 */
[----:B------:R-:W5:Y:S01]  /*02a0*/  LDG.E.128 R8, desc[UR4][R6.64+0x800] ;  /* 0x0008000406087981 */ /* 0x000f62000c1e1d00 */
[----:B------:R-:W-:-:S03]  /*02b0*/  IMAD.WIDE R4, R3, 0x4, R4 ;  /* 0x0000000403047825 */ /* 0x000fc600078e0204 */
[----:B------:R-:W5:Y:S01]  /*02c0*/  LDG.E.EL R2, desc[UR4][R26.64] ;  /* 0x000000041a027981 */ /* 0x000f62000c2e1900 */
[----:B------:R-:W-:-:S03]  /*02d0*/  IMAD.WIDE R22, R3, 0x4, R22 ;  /* 0x0000000403167825 */ /* 0x000fc600078e0216 */
[----:B------:R-:W5:Y:S04]  /*02e0*/  LDG.E.EL R4, desc[UR4][R4.64] ;  /* 0x0000000404047981 */ /* 0x000f68000c2e1900 */
[----:B------:R1:W5:Y:S01]  /*02f0*/  LDG.E.EL R3, desc[UR4][R22.64] ;  /* 0x0000000416037981 */ /* 0x000362000c2e1900 */
[----:B---3--:R-:W-:Y:S01]  /*0300*/  FADD R21, R21, 9.9999997473787516356e-06 ;  /* 0x3727c5ac15157421 */ /* 0x008fe20000000000 */
[----:B------:R-:W-:-:S03]  /*0310*/  FADD R24, R24, 9.9999997473787516356e-06 ;  /* 0x3727c5ac18187421 */ /* 0x000fc60000000000 */
[----:B------:R-:W3:Y:S08]  /*0320*/  MUFU.SQRT R25, R21 ;  /* 0x0000001500197308 */ /* 0x000ef00000002000 */
[----:B0-----:R-:W0:Y:S01]  /*0330*/  MUFU.SQRT R28, R24 ;  /* 0x00000018001c7308 */ /* 0x001e220000002000 */
[C---:B---3--:R-:W-:Y:S02]  /*0340*/  FSETP.GT.AND P0, PT, R25.reuse, 8.50705917302346158658e+37, PT ;  /* 0x7e8000001900780b */ /* 0x048fe40003f04000 */
[----:B------:R-:W-:-:S02]  /*0350*/  FSETP.GEU.AND P2, PT, R25, 1.175494350822287508e-38, PT ;  /* 0x008000001900780b */ /* 0x000fc40003f4e000 */
[C---:B0-----:R-:W-:Y:S02]  /*0360*/  FSETP.GT.AND P1, PT, R28.reuse, 8.50705917302346158658e+37, PT ;  /* 0x7e8000001c00780b */ /* 0x041fe40003f24000 */
[----:B------:R-:W-:-:S07]  /*0370*/  FSETP.GEU.AND P3, PT, R28, 1.175494350822287508e-38, PT ;  /* 0x008000001c00780b */ /* 0x000fce0003f6e000 */
[----:B------:R-:W-:Y:S01]  /*0380*/  @P0 FMUL R25, R25, 0.25 ;  /* 0x3e80000019190820 */ /* 0x000fe20000400000 */
[----:B------:R-:W-:-:S03]  /*0390*/  HFMA2.MMA R24, -RZ, RZ, 1.625, 0 ;  /* 0x3e800000ff187435 */ /* 0x000fc600000001ff */
[----:B------:R-:W-:Y:S01]  /*03a0*/  @!P2 FMUL R25, R25, 16777216 ;  /* 0x4b8000001919a820 */ /* 0x000fe20000400000 */
[----:B------:R-:W-:-:S04]  /*03b0*/  @P1 FMUL R28, R28, 0.25 ;  /* 0x3e8000001c1c1820 */ /* 0x000fc80000400000 */
[----:B------:R-:W-:Y:S01]  /*03c0*/  @!P3 FMUL R28, R28, 16777216 ;  /* 0x4b8000001c1cb820 */ /* 0x000fe20000400000 */
[----:B------:R-:W0:Y:S01]  /*03d0*/  MUFU.RCP R25, R25 ;  /* 0x0000001900197308 */ /* 0x000e220000001000 */
[----:B-1----:R-:W-:-:S07]  /*03e0*/  FSEL R22, R24, 1, P0 ;  /* 0x3f80000018167808 */ /* 0x002fce0000000000 */
[----:B------:R1:W3:Y:S01]  /*03f0*/  MUFU.RCP R5, R28 ;  /* 0x0000001c00057308 */ /* 0x0002e20000001000 */
[----:B------:R-:W-:Y:S01]  /*0400*/  FSEL R24, R24, 1, P1 ;  /* 0x3f80000018187808 */ /* 0x000fe20000800000 */
[----:B------:R-:W-:Y:S01]  /*0410*/  @!P2 FMUL R22, R22, 16777216 ;  /* 0x4b8000001616a820 */ /* 0x000fe20000400000 */
[--C-:B--2---:R-:W-:Y:S01]  /*0420*/  FADD R13, R13, R19.reuse ;  /* 0x000000130d0d7221 */ /* 0x104fe20000000000 */
[--C-:B------:R-:W-:Y:S01]  /*0430*/  FADD R12, R12, R19.reuse ;  /* 0x000000130c0c7221 */ /* 0x100fe20000000000 */
[--C-:B------:R-:W-:Y:S01]  /*0440*/  FADD R14, R14, R19.reuse ;  /* 0x000000130e0e7221 */ /* 0x100fe20000000000 */
[----:B------:R-:W-:Y:S01]  /*0450*/  @!P3 FMUL R24, R24, 16777216 ;  /* 0x4b8000001818b820 */ /* 0x000fe20000400000 */
[----:B------:R-:W-:Y:S01]  /*0460*/  FADD R15, R15, R19 ;  /* 0x000000130f0f7221 */ /* 0x000fe20000000000 */
[----:B0-----:R-:W-:Y:S01]  /*0470*/  FMUL R21, R25, R22 ;  /* 0x0000001619157220 */ /* 0x001fe20000400000 */
[C---:B----4-:R-:W-:Y:S01]  /*0480*/  FADD R22, -R18.reuse, R12 ;  /* 0x0000000c12167221 */ /* 0x050fe20000000100 */
[C---:B------:R-:W-:Y:S01]  /*0490*/  FADD R26, -R18.reuse, R14 ;  /* 0x0000000e121a7221 */ /* 0x040fe20000000100 */
[C---:B-1----:R-:W-:Y:S01]  /*04a0*/  FADD R28, -R18.reuse, R15 ;  /* 0x0000000f121c7221 */ /* 0x042fe20000000100 */
[----:B---3--:R-:W-:Y:S01]  /*04b0*/  FMUL R5, R5, R24 ;  /* 0x0000001805057220 */ /* 0x008fe20000400000 */
[----:B------:R-:W-:-:S02]  /*04c0*/  FADD R24, -R18, R13 ;  /* 0x0000000d12187221 */ /* 0x000fc40000000100 */
[----:B------:R-:W0:Y:S01]  /*04d0*/  LDC.64 R18, c[0x0][0x240] ;  /* 0x00009000ff127b82 */ /* 0x000e220000000a00 */
[C---:B------:R-:W-:Y:S01]  /*04e0*/  FMUL R27, R21.reuse, R22 ;  /* 0x00000016151b7220 */ /* 0x040fe20000400000 */
[C---:B------:R-:W-:Y:S01]  /*04f0*/  FMUL R24, R21.reuse, R24 ;  /* 0x0000001815187220 */ /* 0x040fe20000400000 */
[C---:B------:R-:W-:Y:S01]  /*0500*/  FMUL R23, R21.reuse, R26 ;  /* 0x0000001a15177220 */ /* 0x040fe20000400000 */
[----:B------:R-:W-:Y:S01]  /*0510*/  FMUL R25, R21, R28 ;  /* 0x0000001c15197220 */ /* 0x000fe20000400000 */
[--C-:B-----5:R-:W-:Y:S01]  /*0520*/  FADD R9, R9, R16.reuse ;  /* 0x0000001009097221 */ /* 0x120fe20000000000 */
[--C-:B------:R-:W-:Y:S01]  /*0530*/  FADD R8, R8, R16.reuse ;  /* 0x0000001008087221 */ /* 0x100fe20000000000 */
[--C-:B------:R-:W-:Y:S01]  /*0540*/  FADD R10, R10, R16.reuse ;  /* 0x000000100a0a7221 */ /* 0x100fe20000000000 */
[----:B------:R-:W-:Y:S01]  /*0550*/  FADD R11, R11, R16 ;  /* 0x000000100b0b7221 */ /* 0x000fe20000000000 */
[C-C-:B------:R-:W-:Y:S01]  /*0560*/  FFMA R22, R17.reuse, R24, R20.reuse ;  /* 0x0000001811167223 */ /* 0x140fe20000000014 */
[C-C-:B------:R-:W-:Y:S01]  /*0570*/  FFMA R21, R17.reuse, R27, R20.reuse ;  /* 0x0000001b11157223 */ /* 0x140fe20000000014 */
[C-C-:B------:R-:W-:Y:S01]  /*0580*/  FFMA R23, R17.reuse, R23, R20.reuse ;  /* 0x0000001711177223 */ /* 0x140fe20000000014 */
[----:B------:R-:W-:Y:S01]  /*0590*/  FFMA R17, R17, R25, R20 ;  /* 0x0000001911117223 */ /* 0x000fe20000000014 */
[C---:B------:R-:W-:Y:S01]  /*05a0*/  FADD R20, -R2.reuse, R9 ;  /* 0x0000000902147221 */ /* 0x040fe20000000100 */
[C---:B------:R-:W-:Y:S01]  /*05b0*/  FADD R16, -R2.reuse, R8 ;  /* 0x0000000802107221 */ /* 0x040fe20000000100 */
[C---:B------:R-:W-:Y:S01]  /*05c0*/  FADD R24, -R2.reuse, R10 ;  /* 0x0000000a02187221 */ /* 0x040fe20000000100 */
[----:B------:R-:W-:Y:S01]  /*05d0*/  FADD R2, -R2, R11 ;  /* 0x0000000b02027221 */ /* 0x000fe20000000100 */
[C---:B------:R-:W-:Y:S01]  /*05e0*/  FMUL R20, R5.reuse, R20 ;  /* 0x0000001405147220 */ /* 0x040fe20000400000 */
[C---:B------:R-:W-:Y:S01]  /*05f0*/  FMUL R29, R5.reuse, R16 ;  /* 0x00000010051d7220 */ /* 0x040fe20000400000 */
[C---:B------:R-:W-:Y:S01]  /*0600*/  FMUL R27, R5.reuse, R24 ;  /* 0x00000018051b7220 */ /* 0x040fe20000400000 */
[----:B------:R-:W-:Y:S01]  /*0610*/  FMUL R25, R5, R2 ;  /* 0x0000000205197220 */ /* 0x000fe20000400000 */
[C-C-:B------:R-:W-:Y:S01]  /*0620*/  FFMA R5, R3.reuse, R20, R4.reuse ;  /* 0x0000001403057223 */ /* 0x140fe20000000004 */
[C-C-:B------:R-:W-:Y:S01]  /*0630*/  FFMA R20, R3.reuse, R29, R4.reuse ;  /* 0x0000001d03147223 */ /* 0x140fe20000000004 */
[C-C-:B------:R-:W-:Y:S01]  /*0640*/  FFMA R24, R3.reuse, R27, R4.reuse ;  /* 0x0000001b03187223 */ /* 0x140fe20000000004 */
[----:B------:R-:W-:Y:S01]  /*0650*/  FFMA R25, R3, R25, R4 ;  /* 0x0000001903197223 */ /* 0x000fe20000000004 */
[----:B------:R-:W-:Y:S01]  /*0660*/  FSETP.GEU.AND P6, PT, R17, RZ, PT ;  /* 0x000000ff1100720b */ /* 0x000fe20003fce000 */
[----:B0-----:R-:W-:Y:S01]  /*0670*/  IMAD.WIDE R2, R0, 0x4, R18 ;  /* 0x0000000400027825 */ /* 0x001fe200078e0212 */
[----:B------:R-:W-:-:S02]  /*0680*/  FSETP.GEU.AND P0, PT, R23, RZ, PT ;  /* 0x000000ff1700720b */ /* 0x000fc40003f0e000 */
[----:B------:R-:W-:Y:S02]  /*0690*/  FSETP.GEU.AND P1, PT, R22, RZ, PT ;  /* 0x000000ff1600720b */ /* 0x000fe40003f2e000 */
[----:B------:R-:W-:Y:S02]  /*06a0*/  FSETP.GEU.AND P2, PT, R21, RZ, PT ;  /* 0x000000ff1500720b */ /* 0x000fe40003f4e000 */
[----:B------:R-:W-:Y:S02]  /*06b0*/  SEL R19, R17, RZ, P6 ;  /* 0x000000ff11137207 */ /* 0x000fe40003000000 */
[----:B------:R-:W-:Y:S02]  /*06c0*/  FSETP.GEU.AND P3, PT, R25, RZ, PT ;  /* 0x000000ff1900720b */ /* 0x000fe40003f6e000 */
[----:B------:R-:W-:Y:S02]  /*06d0*/  FSETP.GEU.AND P4, PT, R24, RZ, PT ;  /* 0x000000ff1800720b */ /* 0x000fe40003f8e000 */
[----:B------:R-:W-:-:S02]  /*06e0*/  FSETP.GEU.AND P5, PT, R5, RZ, PT ;  /* 0x000000ff0500720b */ /* 0x000fc40003fae000 */
[----:B------:R-:W-:Y:S02]  /*06f0*/  FSETP.GEU.AND P6, PT, R20, RZ, PT ;  /* 0x000000ff1400720b */ /* 0x000fe40003fce000 */
[----:B------:R-:W-:Y:S02]  /*0700*/  SEL R18, R23, RZ, P0 ;  /* 0x000000ff17127207 */ /* 0x000fe40000000000 */
[----:B------:R-:W-:Y:S02]  /*0710*/  SEL R17, R22, RZ, P1 ;  /* 0x000000ff16117207 */ /* 0x000fe40000800000 */
[----:B------:R-:W-:Y:S02]  /*0720*/  SEL R16, R21, RZ, P2 ;  /* 0x000000ff15107207 */ /* 0x000fe40001000000 */
[----:B------:R-:W-:Y:S02]  /*0730*/  SEL R23, R25, RZ, P3 ;  /* 0x000000ff19177207 */ /* 0x000fe40001800000 */
[----:B------:R-:W-:-:S02]  /*0740*/  SEL R22, R24, RZ, P4 ;  /* 0x000000ff18167207 */ /* 0x000fc40002000000 */
[----:B------:R-:W-:Y:S02]  /*0750*/  SEL R21, R5, RZ, P5 ;  /* 0x000000ff05157207 */ /* 0x000fe40002800000 */
[----:B------:R-:W-:Y:S01]  /*0760*/  SEL R20, R20, RZ, P6 ;  /* 0x000000ff14147207 */ /* 0x000fe20003000000 */
[----:B------:R-:W-:Y:S04]  /*0770*/  STG.E.128 desc[UR4][R6.64], R12 ;  /* 0x0000000c06007986 */ /* 0x000fe8000c101d04 */
[----:B------:R-:W-:Y:S04]  /*0780*/  STG.E.128 desc[UR4][R6.64+0x800], R8 ;  /* 0x0008000806007986 */ /* 0x000fe8000c101d04 */
[----:B------:R-:W-:Y:S04]  /*0790*/  STG.E.128 desc[UR4][R2.64], R16 ;  /* 0x0000001002007986 */ /* 0x000fe8000c101d04 */
[----:B------:R-:W-:Y:S01]  /*07a0*/  STG.E.128 desc[UR4][R2.64+0x800], R20 ;  /* 0x0008001402007986 */ /* 0x000fe2000c101d04 */
[----:B------:R-:W-:Y:S05]  /*07b0*/  EXIT ;  /* 0x000000000000794d */ /* 0x000fea0003800000 */
.L_x_0:
[----:B------:R-:W-:-:S00]  /*07c0*/  BRA `(.L_x_0) ;  /* 0xfffffffc00fc7947 */ /* 0x000fc0000383ffff */
[----:B------:R-:W-:-:S00]  /*07d0*/  NOP ;  /* 0x0000000000007918 */ /* 0x000fc00000000000 */
        /* <DEDUP_REMOVED lines=10> */
.L_x_1:


//--------------------- .nv.global.init           --------------------------
	.section	.nv.global.init,"aw",@progbits
.nv.global.init:
	.type		_$_str,@object
	.size		_$_str,(_$_str_$_2 - _$_str)
_$_str:
        /*0000*/ 	.byte	0x5f, 0x5f, 0x43, 0x55, 0x44, 0x41, 0x5f, 0x46, 0x54, 0x5a, 0x00
	.type		_$_str_$_2,@object
	.size		_$_str_$_2,(.L_1 - _$_str_$_2)
_$_str_$_2:
        /*000b*/ 	.byte	0x5f, 0x5f, 0x43, 0x55, 0x44, 0x41, 0x5f, 0x50, 0x52, 0x45, 0x43, 0x5f, 0x53, 0x51, 0x52, 0x54
        /*001b*/ 	.byte	0x00
.L_1:


//--------------------- .nv.constant0.triton_poi_fused__native_batch_norm_legit_no_training_convolution_relu_43 --------------------------
	.section	.nv.constant0.triton_poi_fused__native_batch_norm_legit_no_training_convolution_relu_43,"a",@progbits
	.sectionflags	@""
	.align	4
.nv.constant0.triton_poi_fused__native_batch_norm_legit_no_training_convolution_relu_43:
	.zero		588
